//
// Generated by NVIDIA NVVM Compiler
//
// Compiler Build ID: CL-36424714
// Cuda compilation tools, release 13.0, V13.0.88
// Based on NVVM 20.0.0
//

.version 9.0
.target sm_100
.address_size 64

	// .globl	_Z13conv2d_kernelPfS_S_iiii

.visible .entry _Z13conv2d_kernelPfS_S_iiii(
	.param .u64 .ptr .align 1 _Z13conv2d_kernelPfS_S_iiii_param_0,
	.param .u64 .ptr .align 1 _Z13conv2d_kernelPfS_S_iiii_param_1,
	.param .u64 .ptr .align 1 _Z13conv2d_kernelPfS_S_iiii_param_2,
	.param .u32 _Z13conv2d_kernelPfS_S_iiii_param_3,
	.param .u32 _Z13conv2d_kernelPfS_S_iiii_param_4,
	.param .u32 _Z13conv2d_kernelPfS_S_iiii_param_5,
	.param .u32 _Z13conv2d_kernelPfS_S_iiii_param_6
)
{
	.reg .pred 	%p<15>;
	.reg .b32 	%r<55>;
	.reg .b32 	%f<119>;
	.reg .b64 	%rd<44>;

	ld.param.u64 	%rd9, [_Z13conv2d_kernelPfS_S_iiii_param_0];
	ld.param.u64 	%rd10, [_Z13conv2d_kernelPfS_S_iiii_param_1];
	ld.param.u64 	%rd8, [_Z13conv2d_kernelPfS_S_iiii_param_2];
	ld.param.u32 	%r25, [_Z13conv2d_kernelPfS_S_iiii_param_3];
	ld.param.u32 	%r22, [_Z13conv2d_kernelPfS_S_iiii_param_4];
	ld.param.u32 	%r23, [_Z13conv2d_kernelPfS_S_iiii_param_5];
	ld.param.u32 	%r24, [_Z13conv2d_kernelPfS_S_iiii_param_6];
	cvta.to.global.u64 	%rd1, %rd10;
	cvta.to.global.u64 	%rd2, %rd9;
	mov.u32 	%r26, %ctaid.y;
	mov.u32 	%r27, %ntid.y;
	mov.u32 	%r28, %tid.y;
	mad.lo.s32 	%r1, %r26, %r27, %r28;
	mov.u32 	%r29, %ctaid.x;
	mov.u32 	%r30, %ntid.x;
	mov.u32 	%r31, %tid.x;
	mad.lo.s32 	%r32, %r29, %r30, %r31;
	sub.s32 	%r33, %r25, %r23;
	setp.gt.s32 	%p1, %r1, %r33;
	sub.s32 	%r34, %r22, %r24;
	setp.gt.s32 	%p2, %r32, %r34;
	or.pred  	%p3, %p1, %p2;
	@%p3 bra 	$L__BB0_18;
	mov.f32 	%f117, 0f00000000;
	min.s32 	%r35, %r23, %r24;
	setp.lt.s32 	%p4, %r35, 1;
	@%p4 bra 	$L__BB0_17;
	and.b32  	%r4, %r24, 15;
	and.b32  	%r5, %r24, 7;
	and.b32  	%r6, %r24, 2147483632;
	and.b32  	%r7, %r24, 3;
	neg.s32 	%r8, %r6;
	mov.f32 	%f117, 0f00000000;
	mov.b32 	%r49, 0;
$L__BB0_3:
	setp.lt.u32 	%p5, %r24, 16;
	add.s32 	%r38, %r49, %r1;
	mad.lo.s32 	%r10, %r38, %r22, %r32;
	mul.lo.s32 	%r11, %r49, %r24;
	mov.b32 	%r53, 0;
	@%p5 bra 	$L__BB0_6;
	mul.wide.u32 	%rd11, %r11, 4;
	add.s64 	%rd12, %rd1, %rd11;
	add.s64 	%rd43, %rd12, 32;
	mov.u32 	%r50, %r10;
	mov.u32 	%r51, %r8;
$L__BB0_5:
	.pragma "nounroll";
	mul.wide.s32 	%rd13, %r50, 4;
	add.s64 	%rd14, %rd2, %rd13;
	ld.global.f32 	%f20, [%rd14];
	ld.global.f32 	%f21, [%rd43+-32];
	fma.rn.f32 	%f22, %f20, %f21, %f117;
	ld.global.f32 	%f23, [%rd14+4];
	ld.global.f32 	%f24, [%rd43+-28];
	fma.rn.f32 	%f25, %f23, %f24, %f22;
	ld.global.f32 	%f26, [%rd14+8];
	ld.global.f32 	%f27, [%rd43+-24];
	fma.rn.f32 	%f28, %f26, %f27, %f25;
	ld.global.f32 	%f29, [%rd14+12];
	ld.global.f32 	%f30, [%rd43+-20];
	fma.rn.f32 	%f31, %f29, %f30, %f28;
	ld.global.f32 	%f32, [%rd14+16];
	ld.global.f32 	%f33, [%rd43+-16];
	fma.rn.f32 	%f34, %f32, %f33, %f31;
	ld.global.f32 	%f35, [%rd14+20];
	ld.global.f32 	%f36, [%rd43+-12];
	fma.rn.f32 	%f37, %f35, %f36, %f34;
	ld.global.f32 	%f38, [%rd14+24];
	ld.global.f32 	%f39, [%rd43+-8];
	fma.rn.f32 	%f40, %f38, %f39, %f37;
	ld.global.f32 	%f41, [%rd14+28];
	ld.global.f32 	%f42, [%rd43+-4];
	fma.rn.f32 	%f43, %f41, %f42, %f40;
	ld.global.f32 	%f44, [%rd14+32];
	ld.global.f32 	%f45, [%rd43];
	fma.rn.f32 	%f46, %f44, %f45, %f43;
	ld.global.f32 	%f47, [%rd14+36];
	ld.global.f32 	%f48, [%rd43+4];
	fma.rn.f32 	%f49, %f47, %f48, %f46;
	ld.global.f32 	%f50, [%rd14+40];
	ld.global.f32 	%f51, [%rd43+8];
	fma.rn.f32 	%f52, %f50, %f51, %f49;
	ld.global.f32 	%f53, [%rd14+44];
	ld.global.f32 	%f54, [%rd43+12];
	fma.rn.f32 	%f55, %f53, %f54, %f52;
	ld.global.f32 	%f56, [%rd14+48];
	ld.global.f32 	%f57, [%rd43+16];
	fma.rn.f32 	%f58, %f56, %f57, %f55;
	ld.global.f32 	%f59, [%rd14+52];
	ld.global.f32 	%f60, [%rd43+20];
	fma.rn.f32 	%f61, %f59, %f60, %f58;
	ld.global.f32 	%f62, [%rd14+56];
	ld.global.f32 	%f63, [%rd43+24];
	fma.rn.f32 	%f64, %f62, %f63, %f61;
	ld.global.f32 	%f65, [%rd14+60];
	ld.global.f32 	%f66, [%rd43+28];
	fma.rn.f32 	%f117, %f65, %f66, %f64;
	add.s32 	%r51, %r51, 16;
	add.s32 	%r50, %r50, 16;
	add.s64 	%rd43, %rd43, 64;
	setp.ne.s32 	%p6, %r51, 0;
	mov.u32 	%r53, %r6;
	@%p6 bra 	$L__BB0_5;
$L__BB0_6:
	setp.eq.s32 	%p7, %r4, 0;
	@%p7 bra 	$L__BB0_16;
	add.s32 	%r39, %r4, -1;
	setp.lt.u32 	%p8, %r39, 7;
	@%p8 bra 	$L__BB0_9;
	add.s32 	%r40, %r10, %r53;
	mul.wide.s32 	%rd15, %r40, 4;
	add.s64 	%rd16, %rd2, %rd15;
	ld.global.f32 	%f68, [%rd16];
	add.s32 	%r41, %r53, %r11;
	mul.wide.u32 	%rd17, %r41, 4;
	add.s64 	%rd18, %rd1, %rd17;
	ld.global.f32 	%f69, [%rd18];
	fma.rn.f32 	%f70, %f68, %f69, %f117;
	ld.global.f32 	%f71, [%rd16+4];
	cvt.u64.u32 	%rd19, %r11;
	cvt.u64.u32 	%rd20, %r53;
	add.s64 	%rd21, %rd20, %rd19;
	shl.b64 	%rd22, %rd21, 2;
	add.s64 	%rd23, %rd1, %rd22;
	ld.global.f32 	%f72, [%rd23+4];
	fma.rn.f32 	%f73, %f71, %f72, %f70;
	ld.global.f32 	%f74, [%rd16+8];
	ld.global.f32 	%f75, [%rd23+8];
	fma.rn.f32 	%f76, %f74, %f75, %f73;
	ld.global.f32 	%f77, [%rd16+12];
	ld.global.f32 	%f78, [%rd23+12];
	fma.rn.f32 	%f79, %f77, %f78, %f76;
	ld.global.f32 	%f80, [%rd16+16];
	ld.global.f32 	%f81, [%rd23+16];
	fma.rn.f32 	%f82, %f80, %f81, %f79;
	ld.global.f32 	%f83, [%rd16+20];
	ld.global.f32 	%f84, [%rd23+20];
	fma.rn.f32 	%f85, %f83, %f84, %f82;
	ld.global.f32 	%f86, [%rd16+24];
	ld.global.f32 	%f87, [%rd23+24];
	fma.rn.f32 	%f88, %f86, %f87, %f85;
	ld.global.f32 	%f89, [%rd16+28];
	ld.global.f32 	%f90, [%rd23+28];
	fma.rn.f32 	%f117, %f89, %f90, %f88;
	add.s32 	%r53, %r53, 8;
$L__BB0_9:
	setp.eq.s32 	%p9, %r5, 0;
	@%p9 bra 	$L__BB0_16;
	add.s32 	%r42, %r5, -1;
	setp.lt.u32 	%p10, %r42, 3;
	@%p10 bra 	$L__BB0_12;
	add.s32 	%r43, %r10, %r53;
	mul.wide.s32 	%rd24, %r43, 4;
	add.s64 	%rd25, %rd2, %rd24;
	ld.global.f32 	%f92, [%rd25];
	add.s32 	%r44, %r53, %r11;
	mul.wide.u32 	%rd26, %r44, 4;
	add.s64 	%rd27, %rd1, %rd26;
	ld.global.f32 	%f93, [%rd27];
	fma.rn.f32 	%f94, %f92, %f93, %f117;
	ld.global.f32 	%f95, [%rd25+4];
	cvt.u64.u32 	%rd28, %r11;
	cvt.u64.u32 	%rd29, %r53;
	add.s64 	%rd30, %rd29, %rd28;
	shl.b64 	%rd31, %rd30, 2;
	add.s64 	%rd32, %rd1, %rd31;
	ld.global.f32 	%f96, [%rd32+4];
	fma.rn.f32 	%f97, %f95, %f96, %f94;
	ld.global.f32 	%f98, [%rd25+8];
	ld.global.f32 	%f99, [%rd32+8];
	fma.rn.f32 	%f100, %f98, %f99, %f97;
	ld.global.f32 	%f101, [%rd25+12];
	ld.global.f32 	%f102, [%rd32+12];
	fma.rn.f32 	%f117, %f101, %f102, %f100;
	add.s32 	%r53, %r53, 4;
$L__BB0_12:
	setp.eq.s32 	%p11, %r7, 0;
	@%p11 bra 	$L__BB0_16;
	setp.eq.s32 	%p12, %r7, 1;
	add.s32 	%r45, %r10, %r53;
	mul.wide.s32 	%rd33, %r45, 4;
	add.s64 	%rd6, %rd2, %rd33;
	ld.global.f32 	%f103, [%rd6];
	add.s32 	%r46, %r53, %r11;
	mul.wide.u32 	%rd34, %r46, 4;
	add.s64 	%rd35, %rd1, %rd34;
	ld.global.f32 	%f104, [%rd35];
	fma.rn.f32 	%f117, %f103, %f104, %f117;
	@%p12 bra 	$L__BB0_16;
	setp.eq.s32 	%p13, %r7, 2;
	ld.global.f32 	%f105, [%rd6+4];
	cvt.u64.u32 	%rd36, %r11;
	cvt.u64.u32 	%rd37, %r53;
	add.s64 	%rd38, %rd37, %rd36;
	shl.b64 	%rd39, %rd38, 2;
	add.s64 	%rd7, %rd1, %rd39;
	ld.global.f32 	%f106, [%rd7+4];
	fma.rn.f32 	%f117, %f105, %f106, %f117;
	@%p13 bra 	$L__BB0_16;
	ld.global.f32 	%f107, [%rd6+8];
	ld.global.f32 	%f108, [%rd7+8];
	fma.rn.f32 	%f117, %f107, %f108, %f117;
$L__BB0_16:
	add.s32 	%r49, %r49, 1;
	setp.ne.s32 	%p14, %r49, %r23;
	@%p14 bra 	$L__BB0_3;
$L__BB0_17:
	mad.lo.s32 	%r47, %r1, %r34, %r1;
	add.s32 	%r48, %r47, %r32;
	cvta.to.global.u64 	%rd40, %rd8;
	mul.wide.s32 	%rd41, %r48, 4;
	add.s64 	%rd42, %rd40, %rd41;
	st.global.f32 	[%rd42], %f117;
$L__BB0_18:
	ret;

}


// ===== COMPILED SASS (sm_100) =====

	.target	sm_100

	.elftype	@"ET_EXEC"


//--------------------- .note.nv.tkinfo           --------------------------
	.section	.note.nv.tkinfo,"",@"SHT_NOTE"
	.sectionflags	@"SHF_NOTE_NV_TKINFO"
	.tkinfo
        /*0018*/ 	.word	0x00000002
        /*0030*/ 	.string	""
        /*0030*/ 	.string	"ptxas"
        /*0030*/ 	.string	"Cuda compilation tools, release 13.0, V13.0.88"
        /*0030*/ 	.string	"Build cuda_13.0.r13.0/compiler.36424714_0"
        /*0030*/ 	.string	"-arch sm_100 -m 64 "



//--------------------- .note.nv.cuinfo           --------------------------
	.section	.note.nv.cuinfo,"",@"SHT_NOTE"
	.sectionflags	@"SHF_NOTE_NV_CUINFO"
        /*0018*/ 	.short	0x0002
        /*001a*/ 	.short	0x0064
        /*001c*/ 	.short	0x0082
	.zero		2


//--------------------- .nv.info                  --------------------------
	.section	.nv.info,"",@"SHT_CUDA_INFO"
	.align	4


	//----- nvinfo : EIATTR_REGCOUNT
	.align		4
        /*0000*/ 	.byte	0x04, 0x2f
        /*0002*/ 	.short	(.L_1 - .L_0)
	.align		4
.L_0:
        /*0004*/ 	.word	index@(_Z13conv2d_kernelPfS_S_iiii)
        /*0008*/ 	.word	0x00000020


	//----- nvinfo : EIATTR_FRAME_SIZE
	.align		4
.L_1:
        /*000c*/ 	.byte	0x04, 0x11
        /*000e*/ 	.short	(.L_3 - .L_2)
	.align		4
.L_2:
        /*0010*/ 	.word	index@(_Z13conv2d_kernelPfS_S_iiii)
        /*0014*/ 	.word	0x00000000


	//----- nvinfo : EIATTR_MIN_STACK_SIZE
	.align		4
.L_3:
        /*0018*/ 	.byte	0x04, 0x12
        /*001a*/ 	.short	(.L_5 - .L_4)
	.align		4
.L_4:
        /*001c*/ 	.word	index@(_Z13conv2d_kernelPfS_S_iiii)
        /*0020*/ 	.word	0x00000000
.L_5:


//--------------------- .nv.compat                --------------------------
	.section	.nv.compat,"",@"SHT_CUDA_COMPAT_INFO"
	.align	4
        /*0000*/ 	.byte	0x02, 0x09, 0x00, 0x00, 0x02, 0x02, 0x01, 0x00, 0x02, 0x05, 0x05, 0x00, 0x03, 0x07, 0x01, 0x01
        /*0010*/ 	.byte	0x02, 0x03, 0x00, 0x00, 0x02, 0x06, 0x01, 0x00, 0x04, 0x0b, 0x08, 0x00, 0x09, 0x00, 0x00, 0x00
        /*0020*/ 	.byte	0x00, 0x00, 0x00, 0x00


//--------------------- .nv.info._Z13conv2d_kernelPfS_S_iiii --------------------------
	.section	.nv.info._Z13conv2d_kernelPfS_S_iiii,"",@"SHT_CUDA_INFO"
	.sectionflags	@""
	.align	4


	//----- nvinfo : EIATTR_CUDA_API_VERSION
	.align		4
        /*0000*/ 	.byte	0x04, 0x37
        /*0002*/ 	.short	(.L_7 - .L_6)
.L_6:
        /*0004*/ 	.word	0x00000082


	//----- nvinfo : EIATTR_KPARAM_INFO
	.align		4
.L_7:
        /*0008*/ 	.byte	0x04, 0x17
        /*000a*/ 	.short	(.L_9 - .L_8)
.L_8:
        /*000c*/ 	.word	0x00000000
        /*0010*/ 	.short	0x0006
        /*0012*/ 	.short	0x0024
        /*0014*/ 	.byte	0x00, 0xf0, 0x11, 0x00


	//----- nvinfo : EIATTR_KPARAM_INFO
	.align		4
.L_9:
        /*0018*/ 	.byte	0x04, 0x17
        /*001a*/ 	.short	(.L_11 - .L_10)
.L_10:
        /*001c*/ 	.word	0x00000000
        /*0020*/ 	.short	0x0005
        /*0022*/ 	.short	0x0020
        /*0024*/ 	.byte	0x00, 0xf0, 0x11, 0x00


	//----- nvinfo : EIATTR_KPARAM_INFO
	.align		4
.L_11:
        /*0028*/ 	.byte	0x04, 0x17
        /*002a*/ 	.short	(.L_13 - .L_12)
.L_12:
        /*002c*/ 	.word	0x00000000
        /*0030*/ 	.short	0x0004
        /*0032*/ 	.short	0x001c
        /*0034*/ 	.byte	0x00, 0xf0, 0x11, 0x00


	//----- nvinfo : EIATTR_KPARAM_INFO
	.align		4
.L_13:
        /*0038*/ 	.byte	0x04, 0x17
        /*003a*/ 	.short	(.L_15 - .L_14)
.L_14:
        /*003c*/ 	.word	0x00000000
        /*0040*/ 	.short	0x0003
        /*0042*/ 	.short	0x0018
        /*0044*/ 	.byte	0x00, 0xf0, 0x11, 0x00


	//----- nvinfo : EIATTR_KPARAM_INFO
	.align		4
.L_15:
        /*0048*/ 	.byte	0x04, 0x17
        /*004a*/ 	.short	(.L_17 - .L_16)
.L_16:
        /*004c*/ 	.word	0x00000000
        /*0050*/ 	.short	0x0002
        /*0052*/ 	.short	0x0010
        /*0054*/ 	.byte	0x00, 0xf5, 0x21, 0x00


	//----- nvinfo : EIATTR_KPARAM_INFO
	.align		4
.L_17:
        /*0058*/ 	.byte	0x04, 0x17
        /*005a*/ 	.short	(.L_19 - .L_18)
.L_18:
        /*005c*/ 	.word	0x00000000
        /*0060*/ 	.short	0x0001
        /*0062*/ 	.short	0x0008
        /*0064*/ 	.byte	0x00, 0xf5, 0x21, 0x00


	//----- nvinfo : EIATTR_KPARAM_INFO
	.align		4
.L_19:
        /*0068*/ 	.byte	0x04, 0x17
        /*006a*/ 	.short	(.L_21 - .L_20)
.L_20:
        /*006c*/ 	.word	0x00000000
        /*0070*/ 	.short	0x0000
        /*0072*/ 	.short	0x0000
        /*0074*/ 	.byte	0x00, 0xf5, 0x21, 0x00


	//----- nvinfo : EIATTR_SPARSE_MMA_MASK
	.align		4
.L_21:
        /*0078*/ 	.byte	0x03, 0x50
        /*007a*/ 	.short	0x0000


	//----- nvinfo : EIATTR_MAXREG_COUNT
	.align		4
        /*007c*/ 	.byte	0x03, 0x1b
        /*007e*/ 	.short	0x00ff


	//----- nvinfo : EIATTR_MERCURY_ISA_VERSION
	.align		4
        /*0080*/ 	.byte	0x03, 0x5f
        /*0082*/ 	.short	0x0101


	//----- nvinfo : EIATTR_VRC_CTA_INIT_COUNT
	.align		4
        /*0084*/ 	.byte	0x02, 0x4a
	.zero		1
	.zero		1


	//----- nvinfo : EIATTR_EXIT_INSTR_OFFSETS
	.align		4
        /*0088*/ 	.byte	0x04, 0x1c
        /*008a*/ 	.short	(.L_23 - .L_22)


	//   ....[0]....
.L_22:
        /*008c*/ 	.word	0x000000f0


	//   ....[1]....
        /*0090*/ 	.word	0x00000ce0


	//----- nvinfo : EIATTR_CBANK_PARAM_SIZE
	.align		4
.L_23:
        /*0094*/ 	.byte	0x03, 0x19
        /*0096*/ 	.short	0x0028


	//----- nvinfo : EIATTR_PARAM_CBANK
	.align		4
        /*0098*/ 	.byte	0x04, 0x0a
        /*009a*/ 	.short	(.L_25 - .L_24)
	.align		4
.L_24:
        /*009c*/ 	.word	index@(.nv.constant0._Z13conv2d_kernelPfS_S_iiii)
        /*00a0*/ 	.short	0x0380
        /*00a2*/ 	.short	0x0028


	//----- nvinfo : EIATTR_SW_WAR
	.align		4
.L_25:
        /*00a4*/ 	.byte	0x04, 0x36
        /*00a6*/ 	.short	(.L_27 - .L_26)
.L_26:
        /*00a8*/ 	.word	0x00000008
.L_27:


//--------------------- .nv.callgraph             --------------------------
	.section	.nv.callgraph,"",@"SHT_CUDA_CALLGRAPH"
	.align	4
	.sectionentsize	8
	.align		4
        /*0000*/ 	.word	0x00000000
	.align		4
        /*0004*/ 	.word	0xffffffff
	.align		4
        /*0008*/ 	.word	0x00000000
	.align		4
        /*000c*/ 	.word	0xfffffffe
	.align		4
        /*0010*/ 	.word	0x00000000
	.align		4
        /*0014*/ 	.word	0xfffffffd
	.align		4
        /*0018*/ 	.word	0x00000000
	.align		4
        /*001c*/ 	.word	0xfffffffc


//--------------------- .text._Z13conv2d_kernelPfS_S_iiii --------------------------
	.section	.text._Z13conv2d_kernelPfS_S_iiii,"ax",@progbits
	.align	128
        .global         _Z13conv2d_kernelPfS_S_iiii
        .type           _Z13conv2d_kernelPfS_S_iiii,@function
        .size           _Z13conv2d_kernelPfS_S_iiii,(.L_x_8 - _Z13conv2d_kernelPfS_S_iiii)
        .other          _Z13conv2d_kernelPfS_S_iiii,@"STO_CUDA_ENTRY STV_DEFAULT"
_Z13conv2d_kernelPfS_S_iiii:
.text._Z13conv2d_kernelPfS_S_iiii:
[----:B------:R-:W-:Y:S01]  /*0000*/  LDC R1, c[0x0][0x37c] ;  /* 0x0000df00ff017b82 */ /* 0x000fe20000000800 */
[----:B------:R-:W0:Y:S07]  /*0010*/  S2R R5, SR_TID.X ;  /* 0x0000000000057919 */ /* 0x000e2e0000002100 */
[----:B------:R-:W1:Y:S01]  /*0020*/  LDC R6, c[0x0][0x364] ;  /* 0x0000d900ff067b82 */ /* 0x000e620000000800 */
[----:B------:R-:W2:Y:S01]  /*0030*/  LDCU.64 UR6, c[0x0][0x398] ;  /* 0x00007300ff0677ac */ /* 0x000ea20008000a00 */
[----:B------:R-:W1:Y:S06]  /*0040*/  S2R R3, SR_TID.Y ;  /* 0x0000000000037919 */ /* 0x000e6c0000002200 */
[----:B------:R-:W0:Y:S08]  /*0050*/  S2UR UR5, SR_CTAID.X ;  /* 0x00000000000579c3 */ /* 0x000e300000002500 */
[----:B------:R-:W0:Y:S08]  /*0060*/  LDC R0, c[0x0][0x360] ;  /* 0x0000d800ff007b82 */ /* 0x000e300000000800 */
[----:B------:R-:W2:Y:S08]  /*0070*/  LDC.64 R8, c[0x0][0x3a0] ;  /* 0x0000e800ff087b82 */ /* 0x000eb00000000a00 */
[----:B------:R-:W1:Y:S01]  /*0080*/  S2UR UR4, SR_CTAID.Y ;  /* 0x00000000000479c3 */ /* 0x000e620000002600 */
[----:B0-----:R-:W-:Y:S01]  /*0090*/  IMAD R0, R0, UR5, R5 ;  /* 0x0000000500007c24 */ /* 0x001fe2000f8e0205 */
[----:B--2---:R-:W-:-:S04]  /*00a0*/  IADD3 R7, PT, PT, -R9, UR7, RZ ;  /* 0x0000000709077c10 */ /* 0x004fc8000fffe1ff */
[----:B------:R-:W-:Y:S01]  /*00b0*/  ISETP.GT.AND P0, PT, R0, R7, PT ;  /* 0x000000070000720c */ /* 0x000fe20003f04270 */
[----:B-1----:R-:W-:Y:S01]  /*00c0*/  IMAD R6, R6, UR4, R3 ;  /* 0x0000000406067c24 */ /* 0x002fe2000f8e0203 */
[----:B------:R-:W-:-:S04]  /*00d0*/  IADD3 R3, PT, PT, -R8, UR6, RZ ;  /* 0x0000000608037c10 */ /* 0x000fc8000fffe1ff */
[----:B------:R-:W-:-:S13]  /*00e0*/  ISETP.GT.OR P0, PT, R6, R3, P0 ;  /* 0x000000030600720c */ /* 0x000fda0000704670 */
[----:B------:R-:W-:Y:S05]  /*00f0*/  @P0 EXIT ;  /* 0x000000000000094d */ /* 0x000fea0003800000 */
[----:B------:R-:W-:Y:S01]  /*0100*/  VIMNMX R2, PT, PT, R8, R9, PT ;  /* 0x0000000908027248 */ /* 0x000fe20003fe0100 */
[----:B------:R-:W0:Y:S01]  /*0110*/  LDCU.64 UR8, c[0x0][0x358] ;  /* 0x00006b00ff0877ac */ /* 0x000e220008000a00 */
[----:B------:R-:W-:Y:S02]  /*0120*/  HFMA2 R14, -RZ, RZ, 0, 0 ;  /* 0x00000000ff0e7431 */ /* 0x000fe400000001ff */
[----:B------:R-:W-:-:S13]  /*0130*/  ISETP.GE.AND P0, PT, R2, 0x1, PT ;  /* 0x000000010200780c */ /* 0x000fda0003f06270 */
[----:B------:R-:W-:Y:S05]  /*0140*/  @!P0 BRA `(.L_x_0) ;  /* 0x0000000800d08947 */ /* 0x000fea0003800000 */
[C---:B------:R-:W-:Y:S01]  /*0150*/  LOP3.LUT R8, R9.reuse, 0x7ffffff0, RZ, 0xc0, !PT ;  /* 0x7ffffff009087812 */ /* 0x040fe200078ec0ff */
[----:B------:R-:W-:Y:S01]  /*0160*/  UMOV UR4, URZ ;  /* 0x000000ff00047c82 */ /* 0x000fe20008000000 */
[C---:B------:R-:W-:Y:S02]  /*0170*/  LOP3.LUT R17, R9.reuse, 0xf, RZ, 0xc0, !PT ;  /* 0x0000000f09117812 */ /* 0x040fe400078ec0ff */
[C---:B------:R-:W-:Y:S02]  /*0180*/  LOP3.LUT R18, R9.reuse, 0x7, RZ, 0xc0, !PT ;  /* 0x0000000709127812 */ /* 0x040fe400078ec0ff */
[----:B------:R-:W-:Y:S02]  /*0190*/  LOP3.LUT R9, R9, 0x3, RZ, 0xc0, !PT ;  /* 0x0000000309097812 */ /* 0x000fe400078ec0ff */
[----:B------:R-:W-:Y:S02]  /*01a0*/  MOV R14, RZ ;  /* 0x000000ff000e7202 */ /* 0x000fe40000000f00 */
[----:B------:R-:W-:-:S07]  /*01b0*/  IADD3 R10, PT, PT, -R8, RZ, RZ ;  /* 0x000000ff080a7210 */ /* 0x000fce0007ffe1ff */
.L_x_6:
[----:B------:R-:W1:Y:S01]  /*01c0*/  LDCU.64 UR6, c[0x0][0x3a0] ;  /* 0x00007400ff0677ac */ /* 0x000e620008000a00 */
[----:B------:R-:W-:Y:S01]  /*01d0*/  VIADD R11, R6, UR4 ;  /* 0x00000004060b7c36 */ /* 0x000fe20008000000 */
[----:B------:R-:W-:Y:S01]  /*01e0*/  MOV R16, RZ ;  /* 0x000000ff00107202 */ /* 0x000fe20000000f00 */
[----:B------:R-:W2:Y:S01]  /*01f0*/  LDCU UR5, c[0x0][0x39c] ;  /* 0x00007380ff0577ac */ /* 0x000ea20008000800 */
[----:B-1----:R-:W-:Y:S02]  /*0200*/  UISETP.GE.U32.AND UP1, UPT, UR7, 0x10, UPT ;  /* 0x000000100700788c */ /* 0x002fe4000bf26070 */
[----:B------:R-:W-:Y:S02]  /*0210*/  UIMAD UR10, UR4, UR7, URZ ;  /* 0x00000007040a72a4 */ /* 0x000fe4000f8e02ff */
[----:B------:R-:W-:Y:S01]  /*0220*/  UIADD3 UR4, UPT, UPT, UR4, 0x1, URZ ;  /* 0x0000000104047890 */ /* 0x000fe2000fffe0ff */
[----:B--2---:R-:W-:-:S03]  /*0230*/  IMAD R11, R11, UR5, R0 ;  /* 0x000000050b0b7c24 */ /* 0x004fc6000f8e0200 */
[----:B------:R-:W-:Y:S01]  /*0240*/  UISETP.NE.AND UP0, UPT, UR4, UR6, UPT ;  /* 0x000000060400728c */ /* 0x000fe2000bf05270 */
[----:B------:R-:W-:Y:S10]  /*0250*/  BRA.U !UP1, `(.L_x_1) ;  /* 0x00000005090c7547 */ /* 0x000ff4000b800000 */
[----:B------:R-:W1:Y:S01]  /*0260*/  LDCU.64 UR6, c[0x0][0x388] ;  /* 0x00007100ff0677ac */ /* 0x000e620008000a00 */
[----:B------:R-:W-:Y:S01]  /*0270*/  MOV R12, R11 ;  /* 0x0000000b000c7202 */ /* 0x000fe20000000f00 */
[----:B------:R-:W-:Y:S01]  /*0280*/  IMAD.MOV.U32 R13, RZ, RZ, R10 ;  /* 0x000000ffff0d7224 */ /* 0x000fe200078e000a */
[----:B-1----:R-:W-:-:S04]  /*0290*/  UIMAD.WIDE.U32 UR6, UR10, 0x4, UR6 ;  /* 0x000000040a0678a5 */ /* 0x002fc8000f8e0006 */
[----:B------:R-:W-:-:S04]  /*02a0*/  UIADD3 UR5, UP1, UPT, UR6, 0x20, URZ ;  /* 0x0000002006057890 */ /* 0x000fc8000ff3e0ff */
[----:B------:R-:W-:Y:S02]  /*02b0*/  UIADD3.X UR6, UPT, UPT, URZ, UR7, URZ, UP1, !UPT ;  /* 0x00000007ff067290 */ /* 0x000fe40008ffe4ff */
[----:B------:R-:W-:-:S04]  /*02c0*/  MOV R15, UR5 ;  /* 0x00000005000f7c02 */ /* 0x000fc80008000f00 */
[----:B------:R-:W-:-:S07]  /*02d0*/  MOV R16, UR6 ;  /* 0x0000000600107c02 */ /* 0x000fce0008000f00 */
.L_x_2:
[----:B------:R-:W1:Y:S01]  /*02e0*/  LDC.64 R4, c[0x0][0x380] ;  /* 0x0000e000ff047b82 */ /* 0x000e620000000a00 */
[----:B------:R-:W-:Y:S01]  /*02f0*/  IMAD.MOV.U32 R2, RZ, RZ, R15 ;  /* 0x000000ffff027224 */ /* 0x000fe200078e000f */
[----:B------:R-:W-:-:S05]  /*0300*/  MOV R3, R16 ;  /* 0x0000001000037202 */ /* 0x000fca0000000f00 */
[----:B0-----:R-:W2:Y:S04]  /*0310*/  LDG.E R24, desc[UR8][R2.64+-0x20] ;  /* 0xffffe00802187981 */ /* 0x001ea8000c1e1900 */
[----:B------:R-:W3:Y:S04]  /*0320*/  LDG.E R25, desc[UR8][R2.64+-0x1c] ;  /* 0xffffe40802197981 */ /* 0x000ee8000c1e1900 */
[----:B------:R-:W4:Y:S04]  /*0330*/  LDG.E R22, desc[UR8][R2.64+-0x18] ;  /* 0xffffe80802167981 */ /* 0x000f28000c1e1900 */
[----:B------:R-:W5:Y:S04]  /*0340*/  LDG.E R20, desc[UR8][R2.64+-0x14] ;  /* 0xffffec0802147981 */ /* 0x000f68000c1e1900 */
[----:B------:R-:W5:Y:S01]  /*0350*/  LDG.E R16, desc[UR8][R2.64+-0x10] ;  /* 0xfffff00802107981 */ /* 0x000f62000c1e1900 */
[----:B-1----:R-:W-:-:S03]  /*0360*/  IMAD.WIDE R4, R12, 0x4, R4 ;  /* 0x000000040c047825 */ /* 0x002fc600078e0204 */
[----:B------:R-:W5:Y:S04]  /*0370*/  LDG.E R27, desc[UR8][R2.64+0x1c] ;  /* 0x00001c08021b7981 */ /* 0x000f68000c1e1900 */
[----:B------:R-:W2:Y:S04]  /*0380*/  LDG.E R15, desc[UR8][R4.64] ;  /* 0x00000008040f7981 */ /* 0x000ea8000c1e1900 */
[----:B------:R-:W3:Y:S04]  /*0390*/  LDG.E R26, desc[UR8][R4.64+0x4] ;  /* 0x00000408041a7981 */ /* 0x000ee8000c1e1900 */
[----:B------:R-:W4:Y:S04]  /*03a0*/  LDG.E R23, desc[UR8][R4.64+0x8] ;  /* 0x0000080804177981 */ /* 0x000f28000c1e1900 */
[----:B------:R-:W5:Y:S04]  /*03b0*/  LDG.E R21, desc[UR8][R4.64+0xc] ;  /* 0x00000c0804157981 */ /* 0x000f68000c1e1900 */
[----:B------:R-:W5:Y:S01]  /*03c0*/  LDG.E R19, desc[UR8][R4.64+0x10] ;  /* 0x0000100804137981 */ /* 0x000f62000c1e1900 */
[----:B--2---:R-:W-:-:S03]  /*03d0*/  FFMA R15, R15, R24, R14 ;  /* 0x000000180f0f7223 */ /* 0x004fc6000000000e */
[----:B------:R-:W2:Y:S01]  /*03e0*/  LDG.E R14, desc[UR8][R2.64+-0xc] ;  /* 0xfffff408020e7981 */ /* 0x000ea2000c1e1900 */
[----:B---3--:R-:W-:-:S03]  /*03f0*/  FFMA R26, R26, R25, R15 ;  /* 0x000000191a1a7223 */ /* 0x008fc6000000000f */
[----:B------:R-:W2:Y:S01]  /*0400*/  LDG.E R15, desc[UR8][R4.64+0x14] ;  /* 0x00001408040f7981 */ /* 0x000ea2000c1e1900 */
[----:B----4-:R-:W-:-:S03]  /*0410*/  FFMA R26, R23, R22, R26 ;  /* 0x00000016171a7223 */ /* 0x010fc6000000001a */
[----:B------:R-:W3:Y:S04]  /*0420*/  LDG.E R22, desc[UR8][R2.64+-0x8] ;  /* 0xfffff80802167981 */ /* 0x000ee8000c1e1900 */
[----:B------:R-:W3:Y:S01]  /*0430*/  LDG.E R23, desc[UR8][R4.64+0x18] ;  /* 0x0000180804177981 */ /* 0x000ee2000c1e1900 */
[----:B-----5:R-:W-:-:S03]  /*0440*/  FFMA R26, R21, R20, R26 ;  /* 0x00000014151a7223 */ /* 0x020fc6000000001a */
[----:B------:R-:W4:Y:S04]  /*0450*/  LDG.E R20, desc[UR8][R2.64+-0x4] ;  /* 0xfffffc0802147981 */ /* 0x000f28000c1e1900 */
[----:B------:R-:W4:Y:S04]  /*0460*/  LDG.E R21, desc[UR8][R4.64+0x1c] ;  /* 0x00001c0804157981 */ /* 0x000f28000c1e1900 */
[----:B------:R-:W5:Y:S04]  /*0470*/  LDG.E R24, desc[UR8][R2.64] ;  /* 0x0000000802187981 */ /* 0x000f68000c1e1900 */
[----:B------:R-:W5:Y:S01]  /*0480*/  LDG.E R25, desc[UR8][R4.64+0x20] ;  /* 0x0000200804197981 */ /* 0x000f62000c1e1900 */
[----:B------:R-:W-:-:S03]  /*0490*/  FFMA R26, R19, R16, R26 ;  /* 0x00000010131a7223 */ /* 0x000fc6000000001a */
[----:B------:R-:W5:Y:S04]  /*04a0*/  LDG.E R19, desc[UR8][R2.64+0x4] ;  /* 0x0000040802137981 */ /* 0x000f68000c1e1900 */
[----:B------:R-:W5:Y:S01]  /*04b0*/  LDG.E R16, desc[UR8][R4.64+0x24] ;  /* 0x0000240804107981 */ /* 0x000f62000c1e1900 */
[----:B--2---:R-:W-:-:S03]  /*04c0*/  FFMA R14, R15, R14, R26 ;  /* 0x0000000e0f0e7223 */ /* 0x004fc6000000001a */
[----:B------:R-:W2:Y:S04]  /*04d0*/  LDG.E R15, desc[UR8][R2.64+0x8] ;  /* 0x00000808020f7981 */ /* 0x000ea8000c1e1900 */
[----:B------:R-:W2:Y:S01]  /*04e0*/  LDG.E R26, desc[UR8][R4.64+0x3c] ;  /* 0x00003c08041a7981 */ /* 0x000ea2000c1e1900 */
[----:B---3--:R-:W-:-:S03]  /*04f0*/  FFMA R22, R23, R22, R14 ;  /* 0x0000001617167223 */ /* 0x008fc6000000000e */
[----:B------:R-:W2:Y:S04]  /*0500*/  LDG.E R14, desc[UR8][R4.64+0x28] ;  /* 0x00002808040e7981 */ /* 0x000ea8000c1e1900 */
[----:B------:R-:W3:Y:S01]  /*0510*/  LDG.E R23, desc[UR8][R4.64+0x30] ;  /* 0x0000300804177981 */ /* 0x000ee2000c1e1900 */
[----:B----4-:R-:W-:-:S03]  /*0520*/  FFMA R22, R21, R20, R22 ;  /* 0x0000001415167223 */ /* 0x010fc60000000016 */
[----:B------:R-:W4:Y:S04]  /*0530*/  LDG.E R21, desc[UR8][R2.64+0xc] ;  /* 0x00000c0802157981 */ /* 0x000f28000c1e1900 */
[----:B------:R-:W4:Y:S01]  /*0540*/  LDG.E R20, desc[UR8][R4.64+0x2c] ;  /* 0x00002c0804147981 */ /* 0x000f22000c1e1900 */
[----:B-----5:R-:W-:-:S03]  /*0550*/  FFMA R25, R25, R24, R22 ;  /* 0x0000001819197223 */ /* 0x020fc60000000016 */
[----:B------:R-:W3:Y:S04]  /*0560*/  LDG.E R22, desc[UR8][R2.64+0x10] ;  /* 0x0000100802167981 */ /* 0x000ee8000c1e1900 */
[----:B------:R-:W5:Y:S01]  /*0570*/  LDG.E R24, desc[UR8][R4.64+0x34] ;  /* 0x0000340804187981 */ /* 0x000f62000c1e1900 */
[----:B------:R-:W-:-:S03]  /*0580*/  FFMA R29, R16, R19, R25 ;  /* 0x00000013101d7223 */ /* 0x000fc60000000019 */
[----:B------:R-:W5:Y:S04]  /*0590*/  LDG.E R25, desc[UR8][R2.64+0x14] ;  /* 0x0000140802197981 */ /* 0x000f68000c1e1900 */
[----:B------:R-:W5:Y:S04]  /*05a0*/  LDG.E R16, desc[UR8][R2.64+0x18] ;  /* 0x0000180802107981 */ /* 0x000f68000c1e1900 */
[----:B------:R-:W5:Y:S01]  /*05b0*/  LDG.E R19, desc[UR8][R4.64+0x38] ;  /* 0x0000380804137981 */ /* 0x000f62000c1e1900 */
[----:B------:R-:W-:-:S04]  /*05c0*/  IADD3 R13, PT, PT, R13, 0x10, RZ ;  /* 0x000000100d0d7810 */ /* 0x000fc80007ffe0ff */
[----:B------:R-:W-:Y:S01]  /*05d0*/  ISETP.NE.AND P0, PT, R13, RZ, PT ;  /* 0x000000ff0d00720c */ /* 0x000fe20003f05270 */
[----:B------:R-:W-:Y:S02]  /*05e0*/  VIADD R12, R12, 0x10 ;  /* 0x000000100c0c7836 */ /* 0x000fe40000000000 */
[----:B--2---:R-:W-:-:S04]  /*05f0*/  FFMA R15, R14, R15, R29 ;  /* 0x0000000f0e0f7223 */ /* 0x004fc8000000001d */
[----:B----4-:R-:W-:-:S04]  /*0600*/  FFMA R20, R20, R21, R15 ;  /* 0x0000001514147223 */ /* 0x010fc8000000000f */
[----:B---3--:R-:W-:Y:S01]  /*0610*/  FFMA R23, R23, R22, R20 ;  /* 0x0000001617177223 */ /* 0x008fe20000000014 */
[----:B------:R-:W-:-:S03]  /*0620*/  IADD3 R15, P1, PT, R2, 0x40, RZ ;  /* 0x00000040020f7810 */ /* 0x000fc60007f3e0ff */
[----:B-----5:R-:W-:-:S04]  /*0630*/  FFMA R24, R24, R25, R23 ;  /* 0x0000001918187223 */ /* 0x020fc80000000017 */
[----:B------:R-:W-:Y:S01]  /*0640*/  FFMA R19, R19, R16, R24 ;  /* 0x0000001013137223 */ /* 0x000fe20000000018 */
[----:B------:R-:W-:-:S03]  /*0650*/  IADD3.X R16, PT, PT, RZ, R3, RZ, P1, !PT ;  /* 0x00000003ff107210 */ /* 0x000fc60000ffe4ff */
[----:B------:R-:W-:Y:S01]  /*0660*/  FFMA R14, R26, R27, R19 ;  /* 0x0000001b1a0e7223 */ /* 0x000fe20000000013 */
[----:B------:R-:W-:Y:S06]  /*0670*/  @P0 BRA `(.L_x_2) ;  /* 0xfffffffc00180947 */ /* 0x000fec000383ffff */
[----:B------:R-:W-:-:S07]  /*0680*/  MOV R16, R8 ;  /* 0x0000000800107202 */ /* 0x000fce0000000f00 */
.L_x_1:
[----:B------:R-:W-:-:S13]  /*0690*/  ISETP.NE.AND P0, PT, R17, RZ, PT ;  /* 0x000000ff1100720c */ /* 0x000fda0003f05270 */
[----:B------:R-:W-:Y:S05]  /*06a0*/  @!P0 BRA `(.L_x_3) ;  /* 0x0000000400748947 */ /* 0x000fea0003800000 */
[----:B------:R-:W-:Y:S02]  /*06b0*/  IADD3 R2, PT, PT, R17, -0x1, RZ ;  /* 0xffffffff11027810 */ /* 0x000fe40007ffe0ff */
[----:B------:R-:W-:Y:S02]  /*06c0*/  ISETP.NE.AND P0, PT, R18, RZ, PT ;  /* 0x000000ff1200720c */ /* 0x000fe40003f05270 */
[----:B------:R-:W-:-:S13]  /*06d0*/  ISETP.GE.U32.AND P1, PT, R2, 0x7, PT ;  /* 0x000000070200780c */ /* 0x000fda0003f26070 */
[----:B------:R-:W-:Y:S05]  /*06e0*/  @!P1 BRA `(.L_x_4) ;  /* 0x0000000000909947 */ /* 0x000fea0003800000 */
[----:B------:R-:W1:Y:S01]  /*06f0*/  LDC.64 R12, c[0x0][0x388] ;  /* 0x0000e200ff0c7b82 */ /* 0x000e620000000a00 */
[----:B------:R-:W-:Y:S01]  /*0700*/  IADD3 R15, PT, PT, R16, UR10, RZ ;  /* 0x0000000a100f7c10 */ /* 0x000fe2000fffe0ff */
[----:B------:R-:W-:-:S06]  /*0710*/  IMAD.IADD R5, R11, 0x1, R16 ;  /* 0x000000010b057824 */ /* 0x000fcc00078e0210 */
[----:B------:R-:W2:Y:S01]  /*0720*/  LDC.64 R2, c[0x0][0x380] ;  /* 0x0000e000ff027b82 */ /* 0x000ea20000000a00 */
[----:B-1----:R-:W-:-:S05]  /*0730*/  IMAD.WIDE.U32 R12, R15, 0x4, R12 ;  /* 0x000000040f0c7825 */ /* 0x002fca00078e000c */
[----:B0-----:R-:W3:Y:S01]  /*0740*/  LDG.E R23, desc[UR8][R12.64] ;  /* 0x000000080c177981 */ /* 0x001ee2000c1e1900 */
[----:B--2---:R-:W-:Y:S02]  /*0750*/  IMAD.WIDE R2, R5, 0x4, R2 ;  /* 0x0000000405027825 */ /* 0x004fe400078e0202 */
[----:B------:R-:W0:Y:S03]  /*0760*/  LDC.64 R4, c[0x0][0x388] ;  /* 0x0000e200ff047b82 */ /* 0x000e260000000a00 */
[----:B------:R-:W3:Y:S01]  /*0770*/  LDG.E R21, desc[UR8][R2.64] ;  /* 0x0000000802157981 */ /* 0x000ee2000c1e1900 */
[----:B------:R-:W-:-:S03]  /*0780*/  IADD3 R15, P1, PT, R16, UR10, RZ ;  /* 0x0000000a100f7c10 */ /* 0x000fc6000ff3e0ff */
[----:B------:R-:W2:Y:S01]  /*0790*/  LDG.E R19, desc[UR8][R2.64+0x8] ;  /* 0x0000080802137981 */ /* 0x000ea2000c1e1900 */
[----:B------:R-:W-:-:S03]  /*07a0*/  IADD3.X R20, PT, PT, RZ, RZ, RZ, P1, !PT ;  /* 0x000000ffff147210 */ /* 0x000fc60000ffe4ff */
[----:B------:R-:W4:Y:S04]  /*07b0*/  LDG.E R12, desc[UR8][R2.64+0xc] ;  /* 0x00000c08020c7981 */ /* 0x000f28000c1e1900 */
[----:B------:R-:W5:Y:S01]  /*07c0*/  LDG.E R25, desc[UR8][R2.64+0x1c] ;  /* 0x00001c0802197981 */ /* 0x000f62000c1e1900 */
[----:B0-----:R-:W-:-:S04]  /*07d0*/  LEA R4, P1, R15, R4, 0x2 ;  /* 0x000000040f047211 */ /* 0x001fc800078210ff */
[----:B------:R-:W-:Y:S02]  /*07e0*/  LEA.HI.X R5, R15, R5, R20, 0x2, P1 ;  /* 0x000000050f057211 */ /* 0x000fe400008f1414 */
[----:B------:R-:W2:Y:S04]  /*07f0*/  LDG.E R15, desc[UR8][R2.64+0x4] ;  /* 0x00000408020f7981 */ /* 0x000ea8000c1e1900 */
[----:B------:R-:W2:Y:S04]  /*0800*/  LDG.E R20, desc[UR8][R4.64+0x4] ;  /* 0x0000040804147981 */ /* 0x000ea8000c1e1900 */
[----:B------:R-:W4:Y:S04]  /*0810*/  LDG.E R22, desc[UR8][R4.64+0x8] ;  /* 0x0000080804167981 */ /* 0x000f28000c1e1900 */
[----:B------:R-:W5:Y:S04]  /*0820*/  LDG.E R13, desc[UR8][R4.64+0xc] ;  /* 0x00000c08040d7981 */ /* 0x000f68000c1e1900 */
[----:B------:R-:W5:Y:S04]  /*0830*/  LDG.E R24, desc[UR8][R4.64+0x10] ;  /* 0x0000100804187981 */ /* 0x000f68000c1e1900 */
[----:B------:R-:W5:Y:S04]  /*0840*/  LDG.E R26, desc[UR8][R4.64+0x14] ;  /* 0x00001408041a7981 */ /* 0x000f68000c1e1900 */
[----:B------:R-:W5:Y:S04]  /*0850*/  LDG.E R27, desc[UR8][R4.64+0x18] ;  /* 0x00001808041b7981 */ /* 0x000f68000c1e1900 */
[----:B------:R-:W5:Y:S01]  /*0860*/  LDG.E R28, desc[UR8][R4.64+0x1c] ;  /* 0x00001c08041c7981 */ /* 0x000f62000c1e1900 */
[----:B---3--:R-:W-:-:S03]  /*0870*/  FFMA R29, R21, R23, R14 ;  /* 0x00000017151d7223 */ /* 0x008fc6000000000e */
[----:B------:R-:W3:Y:S04]  /*0880*/  LDG.E R23, desc[UR8][R2.64+0x10] ;  /* 0x0000100802177981 */ /* 0x000ee8000c1e1900 */
[----:B------:R-:W3:Y:S04]  /*0890*/  LDG.E R21, desc[UR8][R2.64+0x14] ;  /* 0x0000140802157981 */ /* 0x000ee8000c1e1900 */
[----:B------:R-:W3:Y:S01]  /*08a0*/  LDG.E R14, desc[UR8][R2.64+0x18] ;  /* 0x00001808020e7981 */ /* 0x000ee2000c1e1900 */
[----:B--2---:R-:W-:-:S04]  /*08b0*/  FFMA R20, R15, R20, R29 ;  /* 0x000000140f147223 */ /* 0x004fc8000000001d */
[----:B----4-:R-:W-:-:S04]  /*08c0*/  FFMA R19, R19, R22, R20 ;  /* 0x0000001613137223 */ /* 0x010fc80000000014 */
[----:B-----5:R-:W-:Y:S01]  /*08d0*/  FFMA R12, R12, R13, R19 ;  /* 0x0000000d0c0c7223 */ /* 0x020fe20000000013 */
[----:B------:R-:W-:-:S03]  /*08e0*/  IADD3 R16, PT, PT, R16, 0x8, RZ ;  /* 0x0000000810107810 */ /* 0x000fc60007ffe0ff */
[----:B---3--:R-:W-:-:S04]  /*08f0*/  FFMA R12, R23, R24, R12 ;  /* 0x00000018170c7223 */ /* 0x008fc8000000000c */
[----:B------:R-:W-:-:S04]  /*0900*/  FFMA R21, R21, R26, R12 ;  /* 0x0000001a15157223 */ /* 0x000fc8000000000c */
[----:B------:R-:W-:-:S04]  /*0910*/  FFMA R14, R14, R27, R21 ;  /* 0x0000001b0e0e7223 */ /* 0x000fc80000000015 */
[----:B------:R-:W-:-:S07]  /*0920*/  FFMA R14, R25, R28, R14 ;  /* 0x0000001c190e7223 */ /* 0x000fce000000000e */
.L_x_4:
[----:B------:R-:W-:Y:S05]  /*0930*/  @!P0 BRA `(.L_x_3) ;  /* 0x0000000000d08947 */ /* 0x000fea0003800000 */
[----:B------:R-:W-:Y:S02]  /*0940*/  IADD3 R2, PT, PT, R18, -0x1, RZ ;  /* 0xffffffff12027810 */ /* 0x000fe40007ffe0ff */
[----:B------:R-:W-:Y:S02]  /*0950*/  ISETP.NE.AND P0, PT, R9, RZ, PT ;  /* 0x000000ff0900720c */ /* 0x000fe40003f05270 */
[----:B------:R-:W-:-:S13]  /*0960*/  ISETP.GE.U32.AND P1, PT, R2, 0x3, PT ;  /* 0x000000030200780c */ /* 0x000fda0003f26070 */
[----:B------:R-:W-:Y:S05]  /*0970*/  @!P1 BRA `(.L_x_5) ;  /* 0x0000000000609947 */ /* 0x000fea0003800000 */
[----:B------:R-:W1:Y:S01]  /*0980*/  LDC.64 R4, c[0x0][0x388] ;  /* 0x0000e200ff047b82 */ /* 0x000e620000000a00 */
[C---:B------:R-:W-:Y:S01]  /*0990*/  VIADD R19, R16.reuse, UR10 ;  /* 0x0000000a10137c36 */ /* 0x040fe20008000000 */
[----:B------:R-:W-:Y:S02]  /*09a0*/  IADD3 R20, P1, PT, R16, UR10, RZ ;  /* 0x0000000a10147c10 */ /* 0x000fe4000ff3e0ff */
[----:B------:R-:W-:-:S04]  /*09b0*/  IADD3 R15, PT, PT, R11, R16, RZ ;  /* 0x000000100b0f7210 */ /* 0x000fc80007ffe0ff */
[----:B------:R-:W2:Y:S08]  /*09c0*/  LDC.64 R2, c[0x0][0x388] ;  /* 0x0000e200ff027b82 */ /* 0x000eb00000000a00 */
[----:B------:R-:W3:Y:S01]  /*09d0*/  LDC.64 R12, c[0x0][0x380] ;  /* 0x0000e000ff0c7b82 */ /* 0x000ee20000000a00 */
[----:B-1----:R-:W-:Y:S01]  /*09e0*/  IMAD.WIDE.U32 R4, R19, 0x4, R4 ;  /* 0x0000000413047825 */ /* 0x002fe200078e0004 */
[----:B------:R-:W-:-:S05]  /*09f0*/  IADD3.X R19, PT, PT, RZ, RZ, RZ, P1, !PT ;  /* 0x000000ffff137210 */ /* 0x000fca0000ffe4ff */
[----:B0-----:R-:W4:Y:S01]  /*0a00*/  LDG.E R4, desc[UR8][R4.64] ;  /* 0x0000000804047981 */ /* 0x001f22000c1e1900 */
[----:B--2---:R-:W-:-:S04]  /*0a10*/  LEA R2, P1, R20, R2, 0x2 ;  /* 0x0000000214027211 */ /* 0x004fc800078210ff */
[----:B------:R-:W-:Y:S01]  /*0a20*/  LEA.HI.X R3, R20, R3, R19, 0x2, P1 ;  /* 0x0000000314037211 */ /* 0x000fe200008f1413 */
[----:B---3--:R-:W-:-:S04]  /*0a30*/  IMAD.WIDE R12, R15, 0x4, R12 ;  /* 0x000000040f0c7825 */ /* 0x008fc800078e020c */
[----:B------:R-:W2:Y:S04]  /*0a40*/  LDG.E R19, desc[UR8][R2.64+0x4] ;  /* 0x0000040802137981 */ /* 0x000ea8000c1e1900 */
[----:B------:R-:W4:Y:S04]  /*0a50*/  LDG.E R15, desc[UR8][R12.64] ;  /* 0x000000080c0f7981 */ /* 0x000f28000c1e1900 */
[----:B------:R-:W2:Y:S04]  /*0a60*/  LDG.E R20, desc[UR8][R12.64+0x4] ;  /* 0x000004080c147981 */ /* 0x000ea8000c1e1900 */
[----:B------:R-:W3:Y:S04]  /*0a70*/  LDG.E R22, desc[UR8][R12.64+0x8] ;  /* 0x000008080c167981 */ /* 0x000ee8000c1e1900 */
[----:B------:R-:W3:Y:S04]  /*0a80*/  LDG.E R21, desc[UR8][R2.64+0x8] ;  /* 0x0000080802157981 */ /* 0x000ee8000c1e1900 */
[----:B------:R-:W5:Y:S04]  /*0a90*/  LDG.E R24, desc[UR8][R12.64+0xc] ;  /* 0x00000c080c187981 */ /* 0x000f68000c1e1900 */
[----:B------:R-:W5:Y:S01]  /*0aa0*/  LDG.E R23, desc[UR8][R2.64+0xc] ;  /* 0x00000c0802177981 */ /* 0x000f62000c1e1900 */
[----:B------:R-:W-:Y:S01]  /*0ab0*/  IADD3 R16, PT, PT, R16, 0x4, RZ ;  /* 0x0000000410107810 */ /* 0x000fe20007ffe0ff */
[----:B----4-:R-:W-:-:S04]  /*0ac0*/  FFMA R15, R15, R4, R14 ;  /* 0x000000040f0f7223 */ /* 0x010fc8000000000e */
[----:B--2---:R-:W-:-:S04]  /*0ad0*/  FFMA R15, R20, R19, R15 ;  /* 0x00000013140f7223 */ /* 0x004fc8000000000f */
[----:B---3--:R-:W-:-:S04]  /*0ae0*/  FFMA R15, R22, R21, R15 ;  /* 0x00000015160f7223 */ /* 0x008fc8000000000f */
[----:B-----5:R-:W-:-:S07]  /*0af0*/  FFMA R14, R24, R23, R15 ;  /* 0x00000017180e7223 */ /* 0x020fce000000000f */
.L_x_5:
[----:B------:R-:W-:Y:S05]  /*0b00*/  @!P0 BRA `(.L_x_3) ;  /* 0x00000000005c8947 */ /* 0x000fea0003800000 */
[----:B------:R-:W1:Y:S01]  /*0b10*/  LDC.64 R4, c[0x0][0x388] ;  /* 0x0000e200ff047b82 */ /* 0x000e620000000a00 */
[----:B------:R-:W-:Y:S01]  /*0b20*/  VIADD R13, R16, UR10 ;  /* 0x0000000a100d7c36 */ /* 0x000fe20008000000 */
[----:B------:R-:W-:-:S06]  /*0b30*/  IADD3 R11, PT, PT, R11, R16, RZ ;  /* 0x000000100b0b7210 */ /* 0x000fcc0007ffe0ff */
[----:B------:R-:W2:Y:S01]  /*0b40*/  LDC.64 R2, c[0x0][0x380] ;  /* 0x0000e000ff027b82 */ /* 0x000ea20000000a00 */
[----:B-1----:R-:W-:-:S06]  /*0b50*/  IMAD.WIDE.U32 R4, R13, 0x4, R4 ;  /* 0x000000040d047825 */ /* 0x002fcc00078e0004 */
[----:B0-----:R-:W3:Y:S01]  /*0b60*/  LDG.E R4, desc[UR8][R4.64] ;  /* 0x0000000804047981 */ /* 0x001ee2000c1e1900 */
[----:B--2---:R-:W-:-:S05]  /*0b70*/  IMAD.WIDE R2, R11, 0x4, R2 ;  /* 0x000000040b027825 */ /* 0x004fca00078e0202 */
[----:B------:R-:W3:Y:S01]  /*0b80*/  LDG.E R11, desc[UR8][R2.64] ;  /* 0x00000008020b7981 */ /* 0x000ee2000c1e1900 */
[----:B------:R-:W-:Y:S01]  /*0b90*/  ISETP.NE.AND P0, PT, R9, 0x1, PT ;  /* 0x000000010900780c */ /* 0x000fe20003f05270 */
[----:B---3--:R-:W-:-:S12]  /*0ba0*/  FFMA R14, R11, R4, R14 ;  /* 0x000000040b0e7223 */ /* 0x008fd8000000000e */
[----:B------:R-:W-:Y:S05]  /*0bb0*/  @!P0 BRA `(.L_x_3) ;  /* 0x0000000000308947 */ /* 0x000fea0003800000 */
[----:B------:R-:W0:Y:S01]  /*0bc0*/  LDC.64 R4, c[0x0][0x388] ;  /* 0x0000e200ff047b82 */ /* 0x000e220000000a00 */
[----:B------:R-:W-:Y:S02]  /*0bd0*/  IADD3 R11, P1, PT, R16, UR10, RZ ;  /* 0x0000000a100b7c10 */ /* 0x000fe4000ff3e0ff */
[----:B------:R-:W-:Y:S02]  /*0be0*/  ISETP.NE.AND P0, PT, R9, 0x2, PT ;  /* 0x000000020900780c */ /* 0x000fe40003f05270 */
[----:B------:R-:W-:-:S11]  /*0bf0*/  IADD3.X R12, PT, PT, RZ, RZ, RZ, P1, !PT ;  /* 0x000000ffff0c7210 */ /* 0x000fd60000ffe4ff */
[----:B------:R-:W2:Y:S01]  /*0c00*/  @P0 LDG.E R13, desc[UR8][R2.64+0x8] ;  /* 0x00000808020d0981 */ /* 0x000ea2000c1e1900 */
[----:B0-----:R-:W-:-:S04]  /*0c10*/  LEA R4, P1, R11, R4, 0x2 ;  /* 0x000000040b047211 */ /* 0x001fc800078210ff */
[----:B------:R-:W-:Y:S02]  /*0c20*/  LEA.HI.X R5, R11, R5, R12, 0x2, P1 ;  /* 0x000000050b057211 */ /* 0x000fe400008f140c */
[----:B------:R-:W3:Y:S04]  /*0c30*/  LDG.E R11, desc[UR8][R2.64+0x4] ;  /* 0x00000408020b7981 */ /* 0x000ee8000c1e1900 */
[----:B------:R-:W3:Y:S04]  /*0c40*/  LDG.E R12, desc[UR8][R4.64+0x4] ;  /* 0x00000408040c7981 */ /* 0x000ee8000c1e1900 */
[----:B------:R-:W2:Y:S01]  /*0c50*/  @P0 LDG.E R15, desc[UR8][R4.64+0x8] ;  /* 0x00000808040f0981 */ /* 0x000ea2000c1e1900 */
[----:B---3--:R-:W-:-:S04]  /*0c60*/  FFMA R14, R11, R12, R14 ;  /* 0x0000000c0b0e7223 */ /* 0x008fc8000000000e */
[----:B--2---:R-:W-:-:S07]  /*0c70*/  @P0 FFMA R14, R13, R15, R14 ;  /* 0x0000000f0d0e0223 */ /* 0x004fce000000000e */
.L_x_3:
[----:B------:R-:W-:Y:S05]  /*0c80*/  BRA.U UP0, `(.L_x_6) ;  /* 0xfffffff5004c7547 */ /* 0x000fea000b83ffff */
.L_x_0:
[----:B------:R-:W1:Y:S01]  /*0c90*/  LDC.64 R2, c[0x0][0x390] ;  /* 0x0000e400ff027b82 */ /* 0x000e620000000a00 */
[----:B------:R-:W-:-:S05]  /*0ca0*/  IMAD R7, R6, R7, R6 ;  /* 0x0000000706077224 */ /* 0x000fca00078e0206 */
[----:B------:R-:W-:-:S05]  /*0cb0*/  IADD3 R7, PT, PT, R0, R7, RZ ;  /* 0x0000000700077210 */ /* 0x000fca0007ffe0ff */
[----:B-1----:R-:W-:-:S05]  /*0cc0*/  IMAD.WIDE R2, R7, 0x4, R2 ;  /* 0x0000000407027825 */ /* 0x002fca00078e0202 */
[----:B0-----:R-:W-:Y:S01]  /*0cd0*/  STG.E desc[UR8][R2.64], R14 ;  /* 0x0000000e02007986 */ /* 0x001fe2000c101908 */
[----:B------:R-:W-:Y:S05]  /*0ce0*/  EXIT ;  /* 0x000000000000794d */ /* 0x000fea0003800000 */
.L_x_7:
[----:B------:R-:W-:-:S00]  /*0cf0*/  BRA `(.L_x_7) ;  /* 0xfffffffc00fc7947 */ /* 0x000fc0000383ffff */
[----:B------:R-:W-:-:S00]  /*0d00*/  NOP ;  /* 0x0000000000007918 */ /* 0x000fc00000000000 */
[----:B------:R-:W-:-:S00]  /*0d10*/  NOP ;  /* 0x0000000000007918 */ /* 0x000fc00000000000 */
[----:B------:R-:W-:-:S00]  /*0d20*/  NOP ;  /* 0x0000000000007918 */ /* 0x000fc00000000000 */
[----:B------:R-:W-:-:S00]  /*0d30*/  NOP ;  /* 0x0000000000007918 */ /* 0x000fc00000000000 */
[----:B------:R-:W-:-:S00]  /*0d40*/  NOP ;  /* 0x0000000000007918 */ /* 0x000fc00000000000 */
[----:B------:R-:W-:-:S00]  /*0d50*/  NOP ;  /* 0x0000000000007918 */ /* 0x000fc00000000000 */
[----:B------:R-:W-:-:S00]  /*0d60*/  NOP ;  /* 0x0000000000007918 */ /* 0x000fc00000000000 */
[----:B------:R-:W-:-:S00]  /*0d70*/  NOP ;  /* 0x0000000000007918 */ /* 0x000fc00000000000 */
.L_x_8:


//--------------------- .nv.shared.reserved.0     --------------------------
	.section	.nv.shared.reserved.0,"aw",@nobits
	.weak		__nv_reservedSMEM_offset_0_alias
	.size		__nv_reservedSMEM_offset_0_alias, 0, 64
	.other		__nv_reservedSMEM_offset_0_alias,@"STO_CUDA_RESERVED_SHARED STV_DEFAULT"
__nv_reservedSMEM_offset_0_alias:
	.zero		0
	.zero		64


//--------------------- .nv.constant0._Z13conv2d_kernelPfS_S_iiii --------------------------
	.section	.nv.constant0._Z13conv2d_kernelPfS_S_iiii,"a",@progbits
	.sectionflags	@""
	.align	4
.nv.constant0._Z13conv2d_kernelPfS_S_iiii:
	.zero		936


//--------------------- SYMBOLS --------------------------

	.type		.nv.reservedSmem.offset0,@object
	.size		.nv.reservedSmem.offset0,0x4
